//
// Generated by NVIDIA NVVM Compiler
//
// Compiler Build ID: CL-36424714
// Cuda compilation tools, release 13.0, V13.0.88
// Based on NVVM 20.0.0
//

.version 9.0
.target sm_100
.address_size 64

	// .globl	_Z7initTabPddi

.visible .entry _Z7initTabPddi(
	.param .u64 .ptr .align 1 _Z7initTabPddi_param_0,
	.param .f64 _Z7initTabPddi_param_1,
	.param .u32 _Z7initTabPddi_param_2
)
{
	.reg .pred 	%p<10>;
	.reg .b32 	%r<30>;
	.reg .b64 	%rd<11>;
	.reg .b64 	%fd<35>;

	ld.param.u64 	%rd2, [_Z7initTabPddi_param_0];
	ld.param.f64 	%fd3, [_Z7initTabPddi_param_1];
	ld.param.u32 	%r11, [_Z7initTabPddi_param_2];
	cvta.to.global.u64 	%rd1, %rd2;
	setp.lt.s32 	%p1, %r11, 1;
	@%p1 bra 	$L__BB0_12;
	and.b32  	%r1, %r11, 7;
	setp.lt.u32 	%p2, %r11, 8;
	mov.b32 	%r28, 0;
	@%p2 bra 	$L__BB0_4;
	and.b32  	%r28, %r11, 2147483640;
	mov.b32 	%r26, 0;
	mov.f64 	%fd34, 0d0000000000000000;
$L__BB0_3:
	.pragma "nounroll";
	add.f64 	%fd5, %fd3, %fd34;
	mul.wide.u32 	%rd3, %r26, 8;
	add.s64 	%rd4, %rd1, %rd3;
	st.global.f64 	[%rd4], %fd5;
	add.s32 	%r14, %r26, 1;
	cvt.rn.f64.u32 	%fd6, %r14;
	add.f64 	%fd7, %fd3, %fd6;
	st.global.f64 	[%rd4+8], %fd7;
	add.s32 	%r15, %r26, 2;
	cvt.rn.f64.u32 	%fd8, %r15;
	add.f64 	%fd9, %fd3, %fd8;
	st.global.f64 	[%rd4+16], %fd9;
	add.s32 	%r16, %r26, 3;
	cvt.rn.f64.u32 	%fd10, %r16;
	add.f64 	%fd11, %fd3, %fd10;
	st.global.f64 	[%rd4+24], %fd11;
	add.s32 	%r17, %r26, 4;
	cvt.rn.f64.u32 	%fd12, %r17;
	add.f64 	%fd13, %fd3, %fd12;
	st.global.f64 	[%rd4+32], %fd13;
	add.s32 	%r18, %r26, 5;
	cvt.rn.f64.u32 	%fd14, %r18;
	add.f64 	%fd15, %fd3, %fd14;
	st.global.f64 	[%rd4+40], %fd15;
	add.s32 	%r19, %r26, 6;
	cvt.rn.f64.u32 	%fd16, %r19;
	add.f64 	%fd17, %fd3, %fd16;
	st.global.f64 	[%rd4+48], %fd17;
	add.s32 	%r20, %r26, 7;
	cvt.rn.f64.u32 	%fd18, %r20;
	add.f64 	%fd19, %fd3, %fd18;
	st.global.f64 	[%rd4+56], %fd19;
	add.f64 	%fd34, %fd34, 0d4020000000000000;
	add.s32 	%r26, %r26, 8;
	setp.ne.s32 	%p3, %r26, %r28;
	@%p3 bra 	$L__BB0_3;
$L__BB0_4:
	setp.eq.s32 	%p4, %r1, 0;
	@%p4 bra 	$L__BB0_12;
	and.b32  	%r6, %r11, 3;
	setp.lt.u32 	%p5, %r1, 4;
	@%p5 bra 	$L__BB0_7;
	cvt.rn.f64.u32 	%fd20, %r28;
	add.f64 	%fd21, %fd3, %fd20;
	mul.wide.u32 	%rd5, %r28, 8;
	add.s64 	%rd6, %rd1, %rd5;
	st.global.f64 	[%rd6], %fd21;
	add.s32 	%r21, %r28, 1;
	cvt.rn.f64.u32 	%fd22, %r21;
	add.f64 	%fd23, %fd3, %fd22;
	st.global.f64 	[%rd6+8], %fd23;
	add.s32 	%r22, %r28, 2;
	cvt.rn.f64.u32 	%fd24, %r22;
	add.f64 	%fd25, %fd3, %fd24;
	st.global.f64 	[%rd6+16], %fd25;
	add.s32 	%r23, %r28, 3;
	cvt.rn.f64.u32 	%fd26, %r23;
	add.f64 	%fd27, %fd3, %fd26;
	st.global.f64 	[%rd6+24], %fd27;
	add.s32 	%r28, %r28, 4;
$L__BB0_7:
	setp.eq.s32 	%p6, %r6, 0;
	@%p6 bra 	$L__BB0_12;
	setp.eq.s32 	%p7, %r6, 1;
	@%p7 bra 	$L__BB0_10;
	cvt.rn.f64.u32 	%fd28, %r28;
	add.f64 	%fd29, %fd3, %fd28;
	mul.wide.u32 	%rd7, %r28, 8;
	add.s64 	%rd8, %rd1, %rd7;
	st.global.f64 	[%rd8], %fd29;
	add.s32 	%r24, %r28, 1;
	cvt.rn.f64.u32 	%fd30, %r24;
	add.f64 	%fd31, %fd3, %fd30;
	st.global.f64 	[%rd8+8], %fd31;
	add.s32 	%r28, %r28, 2;
$L__BB0_10:
	and.b32  	%r25, %r11, 1;
	setp.eq.b32 	%p8, %r25, 1;
	not.pred 	%p9, %p8;
	@%p9 bra 	$L__BB0_12;
	cvt.rn.f64.u32 	%fd32, %r28;
	add.f64 	%fd33, %fd3, %fd32;
	mul.wide.u32 	%rd9, %r28, 8;
	add.s64 	%rd10, %rd1, %rd9;
	st.global.f64 	[%rd10], %fd33;
$L__BB0_12:
	ret;

}
	// .globl	_Z11addTestLoopPdS_S_ii
.visible .entry _Z11addTestLoopPdS_S_ii(
	.param .u64 .ptr .align 1 _Z11addTestLoopPdS_S_ii_param_0,
	.param .u64 .ptr .align 1 _Z11addTestLoopPdS_S_ii_param_1,
	.param .u64 .ptr .align 1 _Z11addTestLoopPdS_S_ii_param_2,
	.param .u32 _Z11addTestLoopPdS_S_ii_param_3,
	.param .u32 _Z11addTestLoopPdS_S_ii_param_4
)
{
	.reg .pred 	%p<12>;
	.reg .b32 	%r<23>;
	.reg .b64 	%rd<36>;
	.reg .b64 	%fd<94>;

	ld.param.u64 	%rd19, [_Z11addTestLoopPdS_S_ii_param_0];
	ld.param.u64 	%rd20, [_Z11addTestLoopPdS_S_ii_param_1];
	ld.param.u64 	%rd21, [_Z11addTestLoopPdS_S_ii_param_2];
	ld.param.u32 	%r15, [_Z11addTestLoopPdS_S_ii_param_3];
	ld.param.u32 	%r16, [_Z11addTestLoopPdS_S_ii_param_4];
	cvta.to.global.u64 	%rd1, %rd21;
	cvta.to.global.u64 	%rd2, %rd20;
	cvta.to.global.u64 	%rd3, %rd19;
	min.s32 	%r17, %r16, %r15;
	setp.lt.s32 	%p1, %r17, 1;
	@%p1 bra 	$L__BB1_16;
	and.b32  	%r1, %r15, 15;
	add.s32 	%r2, %r1, -1;
	and.b32  	%r3, %r15, 7;
	add.s32 	%r4, %r3, -1;
	and.b32  	%r5, %r15, 2147483632;
	and.b32  	%r6, %r15, 3;
	neg.s32 	%r7, %r5;
	cvt.s64.s32 	%rd4, %r16;
	mov.b64 	%rd32, 0;
$L__BB1_2:
	setp.lt.u32 	%p2, %r15, 16;
	mov.b32 	%r21, 0;
	@%p2 bra 	$L__BB1_5;
	add.s64 	%rd35, %rd3, 64;
	add.s64 	%rd34, %rd2, 64;
	add.s64 	%rd33, %rd1, 64;
	mov.u32 	%r19, %r7;
$L__BB1_4:
	.pragma "nounroll";
	ld.global.f64 	%fd1, [%rd35+-64];
	ld.global.f64 	%fd2, [%rd34+-64];
	add.f64 	%fd3, %fd1, %fd2;
	st.global.f64 	[%rd33+-64], %fd3;
	ld.global.f64 	%fd4, [%rd35+-56];
	ld.global.f64 	%fd5, [%rd34+-56];
	add.f64 	%fd6, %fd4, %fd5;
	st.global.f64 	[%rd33+-56], %fd6;
	ld.global.f64 	%fd7, [%rd35+-48];
	ld.global.f64 	%fd8, [%rd34+-48];
	add.f64 	%fd9, %fd7, %fd8;
	st.global.f64 	[%rd33+-48], %fd9;
	ld.global.f64 	%fd10, [%rd35+-40];
	ld.global.f64 	%fd11, [%rd34+-40];
	add.f64 	%fd12, %fd10, %fd11;
	st.global.f64 	[%rd33+-40], %fd12;
	ld.global.f64 	%fd13, [%rd35+-32];
	ld.global.f64 	%fd14, [%rd34+-32];
	add.f64 	%fd15, %fd13, %fd14;
	st.global.f64 	[%rd33+-32], %fd15;
	ld.global.f64 	%fd16, [%rd35+-24];
	ld.global.f64 	%fd17, [%rd34+-24];
	add.f64 	%fd18, %fd16, %fd17;
	st.global.f64 	[%rd33+-24], %fd18;
	ld.global.f64 	%fd19, [%rd35+-16];
	ld.global.f64 	%fd20, [%rd34+-16];
	add.f64 	%fd21, %fd19, %fd20;
	st.global.f64 	[%rd33+-16], %fd21;
	ld.global.f64 	%fd22, [%rd35+-8];
	ld.global.f64 	%fd23, [%rd34+-8];
	add.f64 	%fd24, %fd22, %fd23;
	st.global.f64 	[%rd33+-8], %fd24;
	ld.global.f64 	%fd25, [%rd35];
	ld.global.f64 	%fd26, [%rd34];
	add.f64 	%fd27, %fd25, %fd26;
	st.global.f64 	[%rd33], %fd27;
	ld.global.f64 	%fd28, [%rd35+8];
	ld.global.f64 	%fd29, [%rd34+8];
	add.f64 	%fd30, %fd28, %fd29;
	st.global.f64 	[%rd33+8], %fd30;
	ld.global.f64 	%fd31, [%rd35+16];
	ld.global.f64 	%fd32, [%rd34+16];
	add.f64 	%fd33, %fd31, %fd32;
	st.global.f64 	[%rd33+16], %fd33;
	ld.global.f64 	%fd34, [%rd35+24];
	ld.global.f64 	%fd35, [%rd34+24];
	add.f64 	%fd36, %fd34, %fd35;
	st.global.f64 	[%rd33+24], %fd36;
	ld.global.f64 	%fd37, [%rd35+32];
	ld.global.f64 	%fd38, [%rd34+32];
	add.f64 	%fd39, %fd37, %fd38;
	st.global.f64 	[%rd33+32], %fd39;
	ld.global.f64 	%fd40, [%rd35+40];
	ld.global.f64 	%fd41, [%rd34+40];
	add.f64 	%fd42, %fd40, %fd41;
	st.global.f64 	[%rd33+40], %fd42;
	ld.global.f64 	%fd43, [%rd35+48];
	ld.global.f64 	%fd44, [%rd34+48];
	add.f64 	%fd45, %fd43, %fd44;
	st.global.f64 	[%rd33+48], %fd45;
	ld.global.f64 	%fd46, [%rd35+56];
	ld.global.f64 	%fd47, [%rd34+56];
	add.f64 	%fd48, %fd46, %fd47;
	st.global.f64 	[%rd33+56], %fd48;
	add.s32 	%r19, %r19, 16;
	add.s64 	%rd35, %rd35, 128;
	add.s64 	%rd34, %rd34, 128;
	add.s64 	%rd33, %rd33, 128;
	setp.ne.s32 	%p3, %r19, 0;
	mov.u32 	%r21, %r5;
	@%p3 bra 	$L__BB1_4;
$L__BB1_5:
	setp.eq.s32 	%p4, %r1, 0;
	@%p4 bra 	$L__BB1_15;
	setp.lt.u32 	%p5, %r2, 7;
	@%p5 bra 	$L__BB1_8;
	mul.wide.u32 	%rd23, %r21, 8;
	add.s64 	%rd24, %rd3, %rd23;
	ld.global.f64 	%fd49, [%rd24];
	add.s64 	%rd25, %rd2, %rd23;
	ld.global.f64 	%fd50, [%rd25];
	add.f64 	%fd51, %fd49, %fd50;
	add.s64 	%rd26, %rd1, %rd23;
	st.global.f64 	[%rd26], %fd51;
	ld.global.f64 	%fd52, [%rd24+8];
	ld.global.f64 	%fd53, [%rd25+8];
	add.f64 	%fd54, %fd52, %fd53;
	st.global.f64 	[%rd26+8], %fd54;
	ld.global.f64 	%fd55, [%rd24+16];
	ld.global.f64 	%fd56, [%rd25+16];
	add.f64 	%fd57, %fd55, %fd56;
	st.global.f64 	[%rd26+16], %fd57;
	ld.global.f64 	%fd58, [%rd24+24];
	ld.global.f64 	%fd59, [%rd25+24];
	add.f64 	%fd60, %fd58, %fd59;
	st.global.f64 	[%rd26+24], %fd60;
	ld.global.f64 	%fd61, [%rd24+32];
	ld.global.f64 	%fd62, [%rd25+32];
	add.f64 	%fd63, %fd61, %fd62;
	st.global.f64 	[%rd26+32], %fd63;
	ld.global.f64 	%fd64, [%rd24+40];
	ld.global.f64 	%fd65, [%rd25+40];
	add.f64 	%fd66, %fd64, %fd65;
	st.global.f64 	[%rd26+40], %fd66;
	ld.global.f64 	%fd67, [%rd24+48];
	ld.global.f64 	%fd68, [%rd25+48];
	add.f64 	%fd69, %fd67, %fd68;
	st.global.f64 	[%rd26+48], %fd69;
	ld.global.f64 	%fd70, [%rd24+56];
	ld.global.f64 	%fd71, [%rd25+56];
	add.f64 	%fd72, %fd70, %fd71;
	st.global.f64 	[%rd26+56], %fd72;
	add.s32 	%r21, %r21, 8;
$L__BB1_8:
	setp.eq.s32 	%p6, %r3, 0;
	@%p6 bra 	$L__BB1_15;
	setp.lt.u32 	%p7, %r4, 3;
	@%p7 bra 	$L__BB1_11;
	mul.wide.u32 	%rd27, %r21, 8;
	add.s64 	%rd28, %rd3, %rd27;
	ld.global.f64 	%fd73, [%rd28];
	add.s64 	%rd29, %rd2, %rd27;
	ld.global.f64 	%fd74, [%rd29];
	add.f64 	%fd75, %fd73, %fd74;
	add.s64 	%rd30, %rd1, %rd27;
	st.global.f64 	[%rd30], %fd75;
	ld.global.f64 	%fd76, [%rd28+8];
	ld.global.f64 	%fd77, [%rd29+8];
	add.f64 	%fd78, %fd76, %fd77;
	st.global.f64 	[%rd30+8], %fd78;
	ld.global.f64 	%fd79, [%rd28+16];
	ld.global.f64 	%fd80, [%rd29+16];
	add.f64 	%fd81, %fd79, %fd80;
	st.global.f64 	[%rd30+16], %fd81;
	ld.global.f64 	%fd82, [%rd28+24];
	ld.global.f64 	%fd83, [%rd29+24];
	add.f64 	%fd84, %fd82, %fd83;
	st.global.f64 	[%rd30+24], %fd84;
	add.s32 	%r21, %r21, 4;
$L__BB1_11:
	setp.eq.s32 	%p8, %r6, 0;
	@%p8 bra 	$L__BB1_15;
	setp.eq.s32 	%p9, %r6, 1;
	mul.wide.u32 	%rd31, %r21, 8;
	add.s64 	%rd15, %rd3, %rd31;
	ld.global.f64 	%fd85, [%rd15];
	add.s64 	%rd16, %rd2, %rd31;
	ld.global.f64 	%fd86, [%rd16];
	add.f64 	%fd87, %fd85, %fd86;
	add.s64 	%rd17, %rd1, %rd31;
	st.global.f64 	[%rd17], %fd87;
	@%p9 bra 	$L__BB1_15;
	setp.eq.s32 	%p10, %r6, 2;
	ld.global.f64 	%fd88, [%rd15+8];
	ld.global.f64 	%fd89, [%rd16+8];
	add.f64 	%fd90, %fd88, %fd89;
	st.global.f64 	[%rd17+8], %fd90;
	@%p10 bra 	$L__BB1_15;
	ld.global.f64 	%fd91, [%rd15+16];
	ld.global.f64 	%fd92, [%rd16+16];
	add.f64 	%fd93, %fd91, %fd92;
	st.global.f64 	[%rd17+16], %fd93;
$L__BB1_15:
	add.s64 	%rd32, %rd32, 1;
	setp.ne.s64 	%p11, %rd32, %rd4;
	@%p11 bra 	$L__BB1_2;
$L__BB1_16:
	ret;

}


// ===== COMPILED SASS (sm_100) =====

	.target	sm_100

	.elftype	@"ET_EXEC"


//--------------------- .note.nv.tkinfo           --------------------------
	.section	.note.nv.tkinfo,"",@"SHT_NOTE"
	.sectionflags	@"SHF_NOTE_NV_TKINFO"
	.tkinfo
        /*0018*/ 	.word	0x00000002
        /*0030*/ 	.string	""
        /*0030*/ 	.string	"ptxas"
        /*0030*/ 	.string	"Cuda compilation tools, release 13.0, V13.0.88"
        /*0030*/ 	.string	"Build cuda_13.0.r13.0/compiler.36424714_0"
        /*0030*/ 	.string	"-arch sm_100 -m 64 "



//--------------------- .note.nv.cuinfo           --------------------------
	.section	.note.nv.cuinfo,"",@"SHT_NOTE"
	.sectionflags	@"SHF_NOTE_NV_CUINFO"
        /*0018*/ 	.short	0x0002
        /*001a*/ 	.short	0x0064
        /*001c*/ 	.short	0x0082
	.zero		2


//--------------------- .nv.info                  --------------------------
	.section	.nv.info,"",@"SHT_CUDA_INFO"
	.align	4


	//----- nvinfo : EIATTR_REGCOUNT
	.align		4
        /*0000*/ 	.byte	0x04, 0x2f
        /*0002*/ 	.short	(.L_1 - .L_0)
	.align		4
.L_0:
        /*0004*/ 	.word	index@(_Z7initTabPddi)
        /*0008*/ 	.word	0x00000020


	//----- nvinfo : EIATTR_FRAME_SIZE
	.align		4
.L_1:
        /*000c*/ 	.byte	0x04, 0x11
        /*000e*/ 	.short	(.L_3 - .L_2)
	.align		4
.L_2:
        /*0010*/ 	.word	index@(_Z7initTabPddi)
        /*0014*/ 	.word	0x00000000


	//----- nvinfo : EIATTR_REGCOUNT
	.align		4
.L_3:
        /*0018*/ 	.byte	0x04, 0x2f
        /*001a*/ 	.short	(.L_5 - .L_4)
	.align		4
.L_4:
        /*001c*/ 	.word	index@(_Z11addTestLoopPdS_S_ii)
        /*0020*/ 	.word	0x0000001a


	//----- nvinfo : EIATTR_FRAME_SIZE
	.align		4
.L_5:
        /*0024*/ 	.byte	0x04, 0x11
        /*0026*/ 	.short	(.L_7 - .L_6)
	.align		4
.L_6:
        /*0028*/ 	.word	index@(_Z11addTestLoopPdS_S_ii)
        /*002c*/ 	.word	0x00000000


	//----- nvinfo : EIATTR_MIN_STACK_SIZE
	.align		4
.L_7:
        /*0030*/ 	.byte	0x04, 0x12
        /*0032*/ 	.short	(.L_9 - .L_8)
	.align		4
.L_8:
        /*0034*/ 	.word	index@(_Z11addTestLoopPdS_S_ii)
        /*0038*/ 	.word	0x00000000


	//----- nvinfo : EIATTR_MIN_STACK_SIZE
	.align		4
.L_9:
        /*003c*/ 	.byte	0x04, 0x12
        /*003e*/ 	.short	(.L_11 - .L_10)
	.align		4
.L_10:
        /*0040*/ 	.word	index@(_Z7initTabPddi)
        /*0044*/ 	.word	0x00000000
.L_11:


//--------------------- .nv.compat                --------------------------
	.section	.nv.compat,"",@"SHT_CUDA_COMPAT_INFO"
	.align	4
        /*0000*/ 	.byte	0x02, 0x09, 0x00, 0x00, 0x02, 0x02, 0x01, 0x00, 0x02, 0x05, 0x05, 0x00, 0x03, 0x07, 0x01, 0x01
        /*0010*/ 	.byte	0x02, 0x03, 0x00, 0x00, 0x02, 0x06, 0x01, 0x00, 0x04, 0x0b, 0x08, 0x00, 0x01, 0x00, 0x00, 0x00
        /*0020*/ 	.byte	0x00, 0x00, 0x00, 0x00


//--------------------- .nv.info._Z11addTestLoopPdS_S_ii --------------------------
	.section	.nv.info._Z11addTestLoopPdS_S_ii,"",@"SHT_CUDA_INFO"
	.sectionflags	@""
	.align	4


	//----- nvinfo : EIATTR_CUDA_API_VERSION
	.align		4
        /*0000*/ 	.byte	0x04, 0x37
        /*0002*/ 	.short	(.L_13 - .L_12)
.L_12:
        /*0004*/ 	.word	0x00000082


	//----- nvinfo : EIATTR_KPARAM_INFO
	.align		4
.L_13:
        /*0008*/ 	.byte	0x04, 0x17
        /*000a*/ 	.short	(.L_15 - .L_14)
.L_14:
        /*000c*/ 	.word	0x00000000
        /*0010*/ 	.short	0x0004
        /*0012*/ 	.short	0x001c
        /*0014*/ 	.byte	0x00, 0xf0, 0x11, 0x00


	//----- nvinfo : EIATTR_KPARAM_INFO
	.align		4
.L_15:
        /*0018*/ 	.byte	0x04, 0x17
        /*001a*/ 	.short	(.L_17 - .L_16)
.L_16:
        /*001c*/ 	.word	0x00000000
        /*0020*/ 	.short	0x0003
        /*0022*/ 	.short	0x0018
        /*0024*/ 	.byte	0x00, 0xf0, 0x11, 0x00


	//----- nvinfo : EIATTR_KPARAM_INFO
	.align		4
.L_17:
        /*0028*/ 	.byte	0x04, 0x17
        /*002a*/ 	.short	(.L_19 - .L_18)
.L_18:
        /*002c*/ 	.word	0x00000000
        /*0030*/ 	.short	0x0002
        /*0032*/ 	.short	0x0010
        /*0034*/ 	.byte	0x00, 0xf5, 0x21, 0x00


	//----- nvinfo : EIATTR_KPARAM_INFO
	.align		4
.L_19:
        /*0038*/ 	.byte	0x04, 0x17
        /*003a*/ 	.short	(.L_21 - .L_20)
.L_20:
        /*003c*/ 	.word	0x00000000
        /*0040*/ 	.short	0x0001
        /*0042*/ 	.short	0x0008
        /*0044*/ 	.byte	0x00, 0xf5, 0x21, 0x00


	//----- nvinfo : EIATTR_KPARAM_INFO
	.align		4
.L_21:
        /*0048*/ 	.byte	0x04, 0x17
        /*004a*/ 	.short	(.L_23 - .L_22)
.L_22:
        /*004c*/ 	.word	0x00000000
        /*0050*/ 	.short	0x0000
        /*0052*/ 	.short	0x0000
        /*0054*/ 	.byte	0x00, 0xf5, 0x21, 0x00


	//----- nvinfo : EIATTR_SPARSE_MMA_MASK
	.align		4
.L_23:
        /*0058*/ 	.byte	0x03, 0x50
        /*005a*/ 	.short	0x0000


	//----- nvinfo : EIATTR_MAXREG_COUNT
	.align		4
        /*005c*/ 	.byte	0x03, 0x1b
        /*005e*/ 	.short	0x00ff


	//----- nvinfo : EIATTR_MERCURY_ISA_VERSION
	.align		4
        /*0060*/ 	.byte	0x03, 0x5f
        /*0062*/ 	.short	0x0101


	//----- nvinfo : EIATTR_VRC_CTA_INIT_COUNT
	.align		4
        /*0064*/ 	.byte	0x02, 0x4a
	.zero		1
	.zero		1


	//----- nvinfo : EIATTR_EXIT_INSTR_OFFSETS
	.align		4
        /*0068*/ 	.byte	0x04, 0x1c
        /*006a*/ 	.short	(.L_25 - .L_24)


	//   ....[0]....
.L_24:
        /*006c*/ 	.word	0x00000040


	//   ....[1]....
        /*0070*/ 	.word	0x00000d60


	//----- nvinfo : EIATTR_CBANK_PARAM_SIZE
	.align		4
.L_25:
        /*0074*/ 	.byte	0x03, 0x19
        /*0076*/ 	.short	0x0020


	//----- nvinfo : EIATTR_PARAM_CBANK
	.align		4
        /*0078*/ 	.byte	0x04, 0x0a
        /*007a*/ 	.short	(.L_27 - .L_26)
	.align		4
.L_26:
        /*007c*/ 	.word	index@(.nv.constant0._Z11addTestLoopPdS_S_ii)
        /*0080*/ 	.short	0x0380
        /*0082*/ 	.short	0x0020


	//----- nvinfo : EIATTR_SW_WAR
	.align		4
.L_27:
        /*0084*/ 	.byte	0x04, 0x36
        /*0086*/ 	.short	(.L_29 - .L_28)
.L_28:
        /*0088*/ 	.word	0x00000008
.L_29:


//--------------------- .nv.info._Z7initTabPddi   --------------------------
	.section	.nv.info._Z7initTabPddi,"",@"SHT_CUDA_INFO"
	.sectionflags	@""
	.align	4


	//----- nvinfo : EIATTR_CUDA_API_VERSION
	.align		4
        /*0000*/ 	.byte	0x04, 0x37
        /*0002*/ 	.short	(.L_31 - .L_30)
.L_30:
        /*0004*/ 	.word	0x00000082


	//----- nvinfo : EIATTR_KPARAM_INFO
	.align		4
.L_31:
        /*0008*/ 	.byte	0x04, 0x17
        /*000a*/ 	.short	(.L_33 - .L_32)
.L_32:
        /*000c*/ 	.word	0x00000000
        /*0010*/ 	.short	0x0002
        /*0012*/ 	.short	0x0010
        /*0014*/ 	.byte	0x00, 0xf0, 0x11, 0x00


	//----- nvinfo : EIATTR_KPARAM_INFO
	.align		4
.L_33:
        /*0018*/ 	.byte	0x04, 0x17
        /*001a*/ 	.short	(.L_35 - .L_34)
.L_34:
        /*001c*/ 	.word	0x00000000
        /*0020*/ 	.short	0x0001
        /*0022*/ 	.short	0x0008
        /*0024*/ 	.byte	0x00, 0xf0, 0x21, 0x00


	//----- nvinfo : EIATTR_KPARAM_INFO
	.align		4
.L_35:
        /*0028*/ 	.byte	0x04, 0x17
        /*002a*/ 	.short	(.L_37 - .L_36)
.L_36:
        /*002c*/ 	.word	0x00000000
        /*0030*/ 	.short	0x0000
        /*0032*/ 	.short	0x0000
        /*0034*/ 	.byte	0x00, 0xf5, 0x21, 0x00


	//----- nvinfo : EIATTR_SPARSE_MMA_MASK
	.align		4
.L_37:
        /*0038*/ 	.byte	0x03, 0x50
        /*003a*/ 	.short	0x0000


	//----- nvinfo : EIATTR_MAXREG_COUNT
	.align		4
        /*003c*/ 	.byte	0x03, 0x1b
        /*003e*/ 	.short	0x00ff


	//----- nvinfo : EIATTR_MERCURY_ISA_VERSION
	.align		4
        /*0040*/ 	.byte	0x03, 0x5f
        /*0042*/ 	.short	0x0101


	//----- nvinfo : EIATTR_VRC_CTA_INIT_COUNT
	.align		4
        /*0044*/ 	.byte	0x02, 0x4a
	.zero		1
	.zero		1


	//----- nvinfo : EIATTR_EXIT_INSTR_OFFSETS
	.align		4
        /*0048*/ 	.byte	0x04, 0x1c
        /*004a*/ 	.short	(.L_39 - .L_38)


	//   ....[0]....
.L_38:
        /*004c*/ 	.word	0x00000030


	//   ....[1]....
        /*0050*/ 	.word	0x00000320


	//   ....[2]....
        /*0054*/ 	.word	0x000004a0


	//   ....[3]....
        /*0058*/ 	.word	0x000005a0


	//   ....[4]....
        /*005c*/ 	.word	0x00000610


	//----- nvinfo : EIATTR_CBANK_PARAM_SIZE
	.align		4
.L_39:
        /*0060*/ 	.byte	0x03, 0x19
        /*0062*/ 	.short	0x0014


	//----- nvinfo : EIATTR_PARAM_CBANK
	.align		4
        /*0064*/ 	.byte	0x04, 0x0a
        /*0066*/ 	.short	(.L_41 - .L_40)
	.align		4
.L_40:
        /*0068*/ 	.word	index@(.nv.constant0._Z7initTabPddi)
        /*006c*/ 	.short	0x0380
        /*006e*/ 	.short	0x0014


	//----- nvinfo : EIATTR_SW_WAR
	.align		4
.L_41:
        /*0070*/ 	.byte	0x04, 0x36
        /*0072*/ 	.short	(.L_43 - .L_42)
.L_42:
        /*0074*/ 	.word	0x00000008
.L_43:


//--------------------- .nv.callgraph             --------------------------
	.section	.nv.callgraph,"",@"SHT_CUDA_CALLGRAPH"
	.align	4
	.sectionentsize	8
	.align		4
        /*0000*/ 	.word	0x00000000
	.align		4
        /*0004*/ 	.word	0xffffffff
	.align		4
        /*0008*/ 	.word	0x00000000
	.align		4
        /*000c*/ 	.word	0xfffffffe
	.align		4
        /*0010*/ 	.word	0x00000000
	.align		4
        /*0014*/ 	.word	0xfffffffd
	.align		4
        /*0018*/ 	.word	0x00000000
	.align		4
        /*001c*/ 	.word	0xfffffffc


//--------------------- .text._Z11addTestLoopPdS_S_ii --------------------------
	.section	.text._Z11addTestLoopPdS_S_ii,"ax",@progbits
	.align	128
        .global         _Z11addTestLoopPdS_S_ii
        .type           _Z11addTestLoopPdS_S_ii,@function
        .size           _Z11addTestLoopPdS_S_ii,(.L_x_12 - _Z11addTestLoopPdS_S_ii)
        .other          _Z11addTestLoopPdS_S_ii,@"STO_CUDA_ENTRY STV_DEFAULT"
_Z11addTestLoopPdS_S_ii:
.text._Z11addTestLoopPdS_S_ii:
[----:B------:R-:W-:Y:S08]  /*0000*/  LDC R1, c[0x0][0x37c] ;  /* 0x0000df00ff017b82 */ /* 0x000ff00000000800 */
[----:B------:R-:W0:Y:S02]  /*0010*/  LDC.64 R2, c[0x0][0x398] ;  /* 0x0000e600ff027b82 */ /* 0x000e240000000a00 */
[----:B0-----:R-:W-:-:S04]  /*0020*/  VIMNMX R0, PT, PT, R3, R2, PT ;  /* 0x0000000203007248 */ /* 0x001fc80003fe0100 */
[----:B------:R-:W-:-:S13]  /*0030*/  ISETP.GE.AND P0, PT, R0, 0x1, PT ;  /* 0x000000010000780c */ /* 0x000fda0003f06270 */
[----:B------:R-:W-:Y:S05]  /*0040*/  @!P0 EXIT ;  /* 0x000000000000894d */ /* 0x000fea0003800000 */
[C---:B------:R-:W-:Y:S01]  /*0050*/  LOP3.LUT R12, R2.reuse, 0x7, RZ, 0xc0, !PT ;  /* 0x00000007020c7812 */ /* 0x040fe200078ec0ff */
[----:B------:R-:W0:Y:S01]  /*0060*/  LDCU.64 UR16, c[0x0][0x358] ;  /* 0x00006b00ff1077ac */ /* 0x000e220008000a00 */
[----:B------:R-:W-:Y:S02]  /*0070*/  LOP3.LUT R13, R2, 0xf, RZ, 0xc0, !PT ;  /* 0x0000000f020d7812 */ /* 0x000fe400078ec0ff */
[----:B------:R-:W-:Y:S01]  /*0080*/  SHF.R.S32.HI R3, RZ, 0x1f, R3 ;  /* 0x0000001fff037819 */ /* 0x000fe20000011403 */
[----:B------:R-:W-:Y:S01]  /*0090*/  VIADD R4, R12, 0xffffffff ;  /* 0xffffffff0c047836 */ /* 0x000fe20000000000 */
[----:B------:R-:W-:Y:S01]  /*00a0*/  UMOV UR4, URZ ;  /* 0x000000ff00047c82 */ /* 0x000fe20008000000 */
[----:B------:R-:W-:Y:S01]  /*00b0*/  VIADD R0, R13, 0xffffffff ;  /* 0xffffffff0d007836 */ /* 0x000fe20000000000 */
[----:B------:R-:W-:Y:S02]  /*00c0*/  UMOV UR5, URZ ;  /* 0x000000ff00057c82 */ /* 0x000fe40008000000 */
[----:B------:R-:W-:-:S02]  /*00d0*/  ISETP.GE.U32.AND P1, PT, R4, 0x3, PT ;  /* 0x000000030400780c */ /* 0x000fc40003f26070 */
[----:B------:R-:W-:Y:S02]  /*00e0*/  LOP3.LUT R4, R2, 0x7ffffff0, RZ, 0xc0, !PT ;  /* 0x7ffffff002047812 */ /* 0x000fe400078ec0ff */
[----:B------:R-:W-:Y:S02]  /*00f0*/  ISETP.GE.U32.AND P2, PT, R0, 0x7, PT ;  /* 0x000000070000780c */ /* 0x000fe40003f46070 */
[----:B------:R-:W-:Y:S01]  /*0100*/  LOP3.LUT R2, R2, 0x3, RZ, 0xc0, !PT ;  /* 0x0000000302027812 */ /* 0x000fe200078ec0ff */
[----:B------:R-:W-:-:S10]  /*0110*/  IMAD.MOV R0, RZ, RZ, -R4 ;  /* 0x000000ffff007224 */ /* 0x000fd400078e0a04 */
.L_x_5:
[----:B-1----:R-:W1:Y:S01]  /*0120*/  LDC.64 R6, c[0x0][0x398] ;  /* 0x0000e600ff067b82 */ /* 0x002e620000000a00 */
[----:B------:R-:W-:Y:S01]  /*0130*/  UIADD3 UR4, UP0, UPT, UR4, 0x1, URZ ;  /* 0x0000000104047890 */ /* 0x000fe2000ff1e0ff */
[----:B------:R-:W-:-:S03]  /*0140*/  HFMA2 R5, -RZ, RZ, 0, 0 ;  /* 0x00000000ff057431 */ /* 0x000fc600000001ff */
[----:B------:R-:W-:Y:S01]  /*0150*/  UIADD3.X UR5, UPT, UPT, URZ, UR5, URZ, UP0, !UPT ;  /* 0x00000005ff057290 */ /* 0x000fe200087fe4ff */
[----:B-1----:R-:W-:Y:S02]  /*0160*/  ISETP.GE.U32.AND P3, PT, R6, 0x10, PT ;  /* 0x000000100600780c */ /* 0x002fe40003f66070 */
[----:B------:R-:W-:-:S04]  /*0170*/  ISETP.NE.U32.AND P0, PT, R7, UR4, PT ;  /* 0x0000000407007c0c */ /* 0x000fc8000bf05070 */
[----:B------:R-:W-:-:S07]  /*0180*/  ISETP.NE.AND.EX P0, PT, R3, UR5, PT, P0 ;  /* 0x0000000503007c0c */ /* 0x000fce000bf05300 */
[----:B0-234-:R-:W-:Y:S06]  /*0190*/  @!P3 BRA `(.L_x_0) ;  /* 0x00000004007cb947 */ /* 0x01dfec0003800000 */
[----:B------:R-:W1:Y:S01]  /*01a0*/  LDCU.128 UR12, c[0x0][0x380] ;  /* 0x00007000ff0c77ac */ /* 0x000e620008000c00 */
[----:B------:R-:W-:Y:S01]  /*01b0*/  IMAD.MOV.U32 R5, RZ, RZ, R0 ;  /* 0x000000ffff057224 */ /* 0x000fe200078e0000 */
[----:B------:R-:W2:Y:S01]  /*01c0*/  LDCU.64 UR6, c[0x0][0x390] ;  /* 0x00007200ff0677ac */ /* 0x000ea20008000a00 */
[----:B-1----:R-:W-:Y:S02]  /*01d0*/  UIADD3 UR10, UP0, UPT, UR12, 0x40, URZ ;  /* 0x000000400c0a7890 */ /* 0x002fe4000ff1e0ff */
[----:B------:R-:W-:Y:S02]  /*01e0*/  UIADD3 UR8, UP1, UPT, UR14, 0x40, URZ ;  /* 0x000000400e087890 */ /* 0x000fe4000ff3e0ff */
[----:B--2---:R-:W-:Y:S02]  /*01f0*/  UIADD3 UR6, UP2, UPT, UR6, 0x40, URZ ;  /* 0x0000004006067890 */ /* 0x004fe4000ff5e0ff */
[----:B------:R-:W-:Y:S01]  /*0200*/  UIADD3.X UR11, UPT, UPT, URZ, UR13, URZ, UP0, !UPT ;  /* 0x0000000dff0b7290 */ /* 0x000fe200087fe4ff */
[----:B------:R-:W-:Y:S01]  /*0210*/  IMAD.U32 R22, RZ, RZ, UR10 ;  /* 0x0000000aff167e24 */ /* 0x000fe2000f8e00ff */
[----:B------:R-:W-:Y:S01]  /*0220*/  UIADD3.X UR9, UPT, UPT, URZ, UR15, URZ, UP1, !UPT ;  /* 0x0000000fff097290 */ /* 0x000fe20008ffe4ff */
[----:B------:R-:W-:Y:S01]  /*0230*/  IMAD.U32 R14, RZ, RZ, UR8 ;  /* 0x00000008ff0e7e24 */ /* 0x000fe2000f8e00ff */
[----:B------:R-:W-:Y:S01]  /*0240*/  UIADD3.X UR7, UPT, UPT, URZ, UR7, URZ, UP2, !UPT ;  /* 0x00000007ff077290 */ /* 0x000fe200097fe4ff */
[----:B------:R-:W-:Y:S01]  /*0250*/  MOV R16, UR6 ;  /* 0x0000000600107c02 */ /* 0x000fe20008000f00 */
[----:B------:R-:W-:-:S02]  /*0260*/  IMAD.U32 R23, RZ, RZ, UR11 ;  /* 0x0000000bff177e24 */ /* 0x000fc4000f8e00ff */
[----:B------:R-:W-:Y:S02]  /*0270*/  IMAD.U32 R15, RZ, RZ, UR9 ;  /* 0x00000009ff0f7e24 */ /* 0x000fe4000f8e00ff */
[----:B------:R-:W-:-:S07]  /*0280*/  MOV R17, UR7 ;  /* 0x0000000700117c02 */ /* 0x000fce0008000f00 */
.L_x_1:
[----:B------:R-:W-:Y:S01]  /*0290*/  IMAD.MOV.U32 R6, RZ, RZ, R22 ;  /* 0x000000ffff067224 */ /* 0x000fe200078e0016 */
[----:B------:R-:W-:Y:S01]  /*02a0*/  MOV R8, R14 ;  /* 0x0000000e00087202 */ /* 0x000fe20000000f00 */
[----:B------:R-:W-:Y:S02]  /*02b0*/  IMAD.MOV.U32 R7, RZ, RZ, R23 ;  /* 0x000000ffff077224 */ /* 0x000fe400078e0017 */
[----:B------:R-:W-:-:S03]  /*02c0*/  IMAD.MOV.U32 R9, RZ, RZ, R15 ;  /* 0x000000ffff097224 */ /* 0x000fc600078e000f */
[----:B01----:R-:W2:Y:S04]  /*02d0*/  LDG.E.64 R10, desc[UR16][R6.64+-0x40] ;  /* 0xffffc010060a7981 */ /* 0x003ea8000c1e1b00 */
[----:B------:R-:W2:Y:S02]  /*02e0*/  LDG.E.64 R14, desc[UR16][R8.64+-0x40] ;  /* 0xffffc010080e7981 */ /* 0x000ea4000c1e1b00 */
[----:B--2---:R-:W-:Y:S01]  /*02f0*/  DADD R14, R10, R14 ;  /* 0x000000000a0e7229 */ /* 0x004fe2000000000e */
[----:B------:R-:W-:Y:S01]  /*0300*/  IMAD.MOV.U32 R10, RZ, RZ, R16 ;  /* 0x000000ffff0a7224 */ /* 0x000fe200078e0010 */
[----:B------:R-:W-:-:S05]  /*0310*/  MOV R11, R17 ;  /* 0x00000011000b7202 */ /* 0x000fca0000000f00 */
[----:B------:R0:W-:Y:S04]  /*0320*/  STG.E.64 desc[UR16][R10.64+-0x40], R14 ;  /* 0xffffc00e0a007986 */ /* 0x0001e8000c101b10 */
[----:B------:R-:W2:Y:S04]  /*0330*/  LDG.E.64 R16, desc[UR16][R6.64+-0x38] ;  /* 0xffffc81006107981 */ /* 0x000ea8000c1e1b00 */
[----:B------:R-:W2:Y:S02]  /*0340*/  LDG.E.64 R18, desc[UR16][R8.64+-0x38] ;  /* 0xffffc81008127981 */ /* 0x000ea4000c1e1b00 */
[----:B--2---:R-:W-:-:S07]  /*0350*/  DADD R16, R16, R18 ;  /* 0x0000000010107229 */ /* 0x004fce0000000012 */
[----:B------:R1:W-:Y:S04]  /*0360*/  STG.E.64 desc[UR16][R10.64+-0x38], R16 ;  /* 0xffffc8100a007986 */ /* 0x0003e8000c101b10 */
[----:B------:R-:W2:Y:S04]  /*0370*/  LDG.E.64 R18, desc[UR16][R6.64+-0x30] ;  /* 0xffffd01006127981 */ /* 0x000ea8000c1e1b00 */
[----:B------:R-:W2:Y:S02]  /*0380*/  LDG.E.64 R20, desc[UR16][R8.64+-0x30] ;  /* 0xffffd01008147981 */ /* 0x000ea4000c1e1b00 */
[----:B--2---:R-:W-:-:S07]  /*0390*/  DADD R18, R18, R20 ;  /* 0x0000000012127229 */ /* 0x004fce0000000014 */
[----:B------:R2:W-:Y:S04]  /*03a0*/  STG.E.64 desc[UR16][R10.64+-0x30], R18 ;  /* 0xffffd0120a007986 */ /* 0x0005e8000c101b10 */
[----:B------:R-:W3:Y:S04]  /*03b0*/  LDG.E.64 R20, desc[UR16][R6.64+-0x28] ;  /* 0xffffd81006147981 */ /* 0x000ee8000c1e1b00 */
[----:B------:R-:W3:Y:S02]  /*03c0*/  LDG.E.64 R22, desc[UR16][R8.64+-0x28] ;  /* 0xffffd81008167981 */ /* 0x000ee4000c1e1b00 */
[----:B---3--:R-:W-:-:S07]  /*03d0*/  DADD R20, R20, R22 ;  /* 0x0000000014147229 */ /* 0x008fce0000000016 */
[----:B------:R3:W-:Y:S04]  /*03e0*/  STG.E.64 desc[UR16][R10.64+-0x28], R20 ;  /* 0xffffd8140a007986 */ /* 0x0007e8000c101b10 */
[----:B0-----:R-:W4:Y:S04]  /*03f0*/  LDG.E.64 R14, desc[UR16][R6.64+-0x20] ;  /* 0xffffe010060e7981 */ /* 0x001f28000c1e1b00 */
[----:B------:R-:W4:Y:S02]  /*0400*/  LDG.E.64 R22, desc[UR16][R8.64+-0x20] ;  /* 0xffffe01008167981 */ /* 0x000f24000c1e1b00 */
[----:B----4-:R-:W-:-:S07]  /*0410*/  DADD R14, R14, R22 ;  /* 0x000000000e0e7229 */ /* 0x010fce0000000016 */
[----:B------:R0:W-:Y:S04]  /*0420*/  STG.E.64 desc[UR16][R10.64+-0x20], R14 ;  /* 0xffffe00e0a007986 */ /* 0x0001e8000c101b10 */
[----:B-1----:R-:W4:Y:S04]  /*0430*/  LDG.E.64 R16, desc[UR16][R6.64+-0x18] ;  /* 0xffffe81006107981 */ /* 0x002f28000c1e1b00 */
[----:B------:R-:W4:Y:S02]  /*0440*/  LDG.E.64 R22, desc[UR16][R8.64+-0x18] ;  /* 0xffffe81008167981 */ /* 0x000f24000c1e1b00 */
[----:B----4-:R-:W-:-:S07]  /*0450*/  DADD R16, R16, R22 ;  /* 0x0000000010107229 */ /* 0x010fce0000000016 */
[----:B------:R1:W-:Y:S04]  /*0460*/  STG.E.64 desc[UR16][R10.64+-0x18], R16 ;  /* 0xffffe8100a007986 */ /* 0x0003e8000c101b10 */
[----:B--2---:R-:W2:Y:S04]  /*0470*/  LDG.E.64 R18, desc[UR16][R6.64+-0x10] ;  /* 0xfffff01006127981 */ /* 0x004ea8000c1e1b00 */
[----:B------:R-:W2:Y:S02]  /*0480*/  LDG.E.64 R22, desc[UR16][R8.64+-0x10] ;  /* 0xfffff01008167981 */ /* 0x000ea4000c1e1b00 */
[----:B--2---:R-:W-:-:S07]  /*0490*/  DADD R18, R18, R22 ;  /* 0x0000000012127229 */ /* 0x004fce0000000016 */
[----:B------:R2:W-:Y:S04]  /*04a0*/  STG.E.64 desc[UR16][R10.64+-0x10], R18 ;  /* 0xfffff0120a007986 */ /* 0x0005e8000c101b10 */
[----:B---3--:R-:W3:Y:S04]  /*04b0*/  LDG.E.64 R20, desc[UR16][R6.64+-0x8] ;  /* 0xfffff81006147981 */ /* 0x008ee8000c1e1b00 */
        /* <DEDUP_REMOVED lines=22> */
[----:B------:R-:W-:Y:S04]  /*0620*/  STG.E.64 desc[UR16][R10.64+0x20], R14 ;  /* 0x0000200e0a007986 */ /* 0x000fe8000c101b10 */
[----:B-1----:R-:W4:Y:S04]  /*0630*/  LDG.E.64 R16, desc[UR16][R6.64+0x28] ;  /* 0x0000281006107981 */ /* 0x002f28000c1e1b00 */
[----:B------:R-:W4:Y:S02]  /*0640*/  LDG.E.64 R22, desc[UR16][R8.64+0x28] ;  /* 0x0000281008167981 */ /* 0x000f24000c1e1b00 */
[----:B----4-:R-:W-:-:S07]  /*0650*/  DADD R16, R16, R22 ;  /* 0x0000000010107229 */ /* 0x010fce0000000016 */
[----:B------:R0:W-:Y:S04]  /*0660*/  STG.E.64 desc[UR16][R10.64+0x28], R16 ;  /* 0x000028100a007986 */ /* 0x0001e8000c101b10 */
[----:B--2---:R-:W2:Y:S04]  /*0670*/  LDG.E.64 R18, desc[UR16][R6.64+0x30] ;  /* 0x0000301006127981 */ /* 0x004ea8000c1e1b00 */
[----:B------:R-:W2:Y:S01]  /*0680*/  LDG.E.64 R22, desc[UR16][R8.64+0x30] ;  /* 0x0000301008167981 */ /* 0x000ea2000c1e1b00 */
[----:B------:R-:W-:Y:S01]  /*0690*/  VIADD R5, R5, 0x10 ;  /* 0x0000001005057836 */ /* 0x000fe20000000000 */
[----:B--2---:R-:W-:-:S07]  /*06a0*/  DADD R18, R18, R22 ;  /* 0x0000000012127229 */ /* 0x004fce0000000016 */
[----:B------:R1:W-:Y:S04]  /*06b0*/  STG.E.64 desc[UR16][R10.64+0x30], R18 ;  /* 0x000030120a007986 */ /* 0x0003e8000c101b10 */
[----:B---3--:R-:W2:Y:S04]  /*06c0*/  LDG.E.64 R20, desc[UR16][R6.64+0x38] ;  /* 0x0000381006147981 */ /* 0x008ea8000c1e1b00 */
[----:B------:R-:W2:Y:S01]  /*06d0*/  LDG.E.64 R22, desc[UR16][R8.64+0x38] ;  /* 0x0000381008167981 */ /* 0x000ea2000c1e1b00 */
[----:B------:R-:W-:Y:S02]  /*06e0*/  ISETP.NE.AND P3, PT, R5, RZ, PT ;  /* 0x000000ff0500720c */ /* 0x000fe40003f65270 */
[----:B0-----:R-:W-:-:S02]  /*06f0*/  IADD3 R16, P6, PT, R10, 0x80, RZ ;  /* 0x000000800a107810 */ /* 0x001fc40007fde0ff */
[----:B------:R-:W-:-:S03]  /*0700*/  IADD3 R14, P5, PT, R8, 0x80, RZ ;  /* 0x00000080080e7810 */ /* 0x000fc60007fbe0ff */
[----:B------:R-:W-:Y:S01]  /*0710*/  IMAD.X R17, RZ, RZ, R11, P6 ;  /* 0x000000ffff117224 */ /* 0x000fe200030e060b */
[----:B------:R-:W-:Y:S01]  /*0720*/  IADD3.X R15, PT, PT, RZ, R9, RZ, P5, !PT ;  /* 0x00000009ff0f7210 */ /* 0x000fe20002ffe4ff */
[----:B--2---:R-:W-:Y:S01]  /*0730*/  DADD R20, R20, R22 ;  /* 0x0000000014147229 */ /* 0x004fe20000000016 */
[----:B------:R-:W-:-:S06]  /*0740*/  IADD3 R22, P4, PT, R6, 0x80, RZ ;  /* 0x0000008006167810 */ /* 0x000fcc0007f9e0ff */
[----:B------:R1:W-:Y:S01]  /*0750*/  STG.E.64 desc[UR16][R10.64+0x38], R20 ;  /* 0x000038140a007986 */ /* 0x0003e2000c101b10 */
[----:B------:R-:W-:Y:S01]  /*0760*/  IMAD.X R23, RZ, RZ, R7, P4 ;  /* 0x000000ffff177224 */ /* 0x000fe200020e0607 */
[----:B------:R-:W-:Y:S06]  /*0770*/  @P3 BRA `(.L_x_1) ;  /* 0xfffffff800c43947 */ /* 0x000fec000383ffff */
[----:B------:R-:W-:-:S07]  /*0780*/  IMAD.MOV.U32 R5, RZ, RZ, R4 ;  /* 0x000000ffff057224 */ /* 0x000fce00078e0004 */
.L_x_0:
[----:B------:R-:W-:-:S13]  /*0790*/  ISETP.NE.AND P3, PT, R13, RZ, PT ;  /* 0x000000ff0d00720c */ /* 0x000fda0003f65270 */
[----:B------:R-:W-:Y:S05]  /*07a0*/  @!P3 BRA `(.L_x_2) ;  /* 0x000000040068b947 */ /* 0x000fea0003800000 */
[----:B------:R-:W-:Y:S01]  /*07b0*/  ISETP.NE.AND P3, PT, R12, RZ, PT ;  /* 0x000000ff0c00720c */ /* 0x000fe20003f65270 */
[----:B------:R-:W-:-:S12]  /*07c0*/  @!P2 BRA `(.L_x_3) ;  /* 0x00000000009ca947 */ /* 0x000fd80003800000 */
[----:B------:R-:W2:Y:S08]  /*07d0*/  LDC.64 R8, c[0x0][0x380] ;  /* 0x0000e000ff087b82 */ /* 0x000eb00000000a00 */
[----:B------:R-:W3:Y:S08]  /*07e0*/  LDC.64 R6, c[0x0][0x388] ;  /* 0x0000e200ff067b82 */ /* 0x000ef00000000a00 */
[----:B------:R-:W4:Y:S01]  /*07f0*/  LDC.64 R16, c[0x0][0x390] ;  /* 0x0000e400ff107b82 */ /* 0x000f220000000a00 */
[----:B--2---:R-:W-:-:S05]  /*0800*/  IMAD.WIDE.U32 R8, R5, 0x8, R8 ;  /* 0x0000000805087825 */ /* 0x004fca00078e0008 */
[----:B01----:R-:W2:Y:S01]  /*0810*/  LDG.E.64 R10, desc[UR16][R8.64] ;  /* 0x00000010080a7981 */ /* 0x003ea2000c1e1b00 */
[----:B---3--:R-:W-:-:S05]  /*0820*/  IMAD.WIDE.U32 R6, R5, 0x8, R6 ;  /* 0x0000000805067825 */ /* 0x008fca00078e0006 */
[----:B------:R-:W2:Y:S02]  /*0830*/  LDG.E.64 R14, desc[UR16][R6.64] ;  /* 0x00000010060e7981 */ /* 0x000ea4000c1e1b00 */
[----:B--2---:R-:W-:Y:S01]  /*0840*/  DADD R14, R10, R14 ;  /* 0x000000000a0e7229 */ /* 0x004fe2000000000e */
[----:B----4-:R-:W-:-:S06]  /*0850*/  IMAD.WIDE.U32 R10, R5, 0x8, R16 ;  /* 0x00000008050a7825 */ /* 0x010fcc00078e0010 */
        /* <DEDUP_REMOVED lines=17> */
[----:B-1----:R-:W5:Y:S04]  /*0970*/  LDG.E.64 R16, desc[UR16][R8.64+0x28] ;  /* 0x0000281008107981 */ /* 0x002f68000c1e1b00 */
[----:B------:R-:W5:Y:S02]  /*0980*/  LDG.E.64 R22, desc[UR16][R6.64+0x28] ;  /* 0x0000281006167981 */ /* 0x000f64000c1e1b00 */
[----:B-----5:R-:W-:-:S07]  /*0990*/  DADD R16, R16, R22 ;  /* 0x0000000010107229 */ /* 0x020fce0000000016 */
[----:B------:R4:W-:Y:S04]  /*09a0*/  STG.E.64 desc[UR16][R10.64+0x28], R16 ;  /* 0x000028100a007986 */ /* 0x0009e8000c101b10 */
[----:B--2---:R-:W2:Y:S04]  /*09b0*/  LDG.E.64 R18, desc[UR16][R8.64+0x30] ;  /* 0x0000301008127981 */ /* 0x004ea8000c1e1b00 */
[----:B------:R-:W2:Y:S02]  /*09c0*/  LDG.E.64 R22, desc[UR16][R6.64+0x30] ;  /* 0x0000301006167981 */ /* 0x000ea4000c1e1b00 */
[----:B--2---:R-:W-:-:S07]  /*09d0*/  DADD R18, R18, R22 ;  /* 0x0000000012127229 */ /* 0x004fce0000000016 */
[----:B------:R4:W-:Y:S04]  /*09e0*/  STG.E.64 desc[UR16][R10.64+0x30], R18 ;  /* 0x000030120a007986 */ /* 0x0009e8000c101b10 */
[----:B---3--:R-:W2:Y:S04]  /*09f0*/  LDG.E.64 R20, desc[UR16][R8.64+0x38] ;  /* 0x0000381008147981 */ /* 0x008ea8000c1e1b00 */
[----:B------:R-:W2:Y:S01]  /*0a00*/  LDG.E.64 R22, desc[UR16][R6.64+0x38] ;  /* 0x0000381006167981 */ /* 0x000ea2000c1e1b00 */
[----:B------:R-:W-:Y:S01]  /*0a10*/  IADD3 R5, PT, PT, R5, 0x8, RZ ;  /* 0x0000000805057810 */ /* 0x000fe20007ffe0ff */
[----:B--2---:R-:W-:-:S07]  /*0a20*/  DADD R20, R20, R22 ;  /* 0x0000000014147229 */ /* 0x004fce0000000016 */
[----:B------:R4:W-:Y:S04]  /*0a30*/  STG.E.64 desc[UR16][R10.64+0x38], R20 ;  /* 0x000038140a007986 */ /* 0x0009e8000c101b10 */
.L_x_3:
[----:B------:R-:W-:Y:S05]  /*0a40*/  @!P3 BRA `(.L_x_2) ;  /* 0x0000000000c0b947 */ /* 0x000fea0003800000 */
[----:B------:R-:W-:Y:S01]  /*0a50*/  ISETP.NE.AND P3, PT, R2, RZ, PT ;  /* 0x000000ff0200720c */ /* 0x000fe20003f65270 */
[----:B------:R-:W-:-:S12]  /*0a60*/  @!P1 BRA `(.L_x_4) ;  /* 0x00000000005c9947 */ /* 0x000fd80003800000 */
[----:B------:R-:W2:Y:S08]  /*0a70*/  LDC.64 R8, c[0x0][0x380] ;  /* 0x0000e000ff087b82 */ /* 0x000eb00000000a00 */
[----:B------:R-:W3:Y:S08]  /*0a80*/  LDC.64 R6, c[0x0][0x388] ;  /* 0x0000e200ff067b82 */ /* 0x000ef00000000a00 */
[----:B----4-:R-:W4:Y:S01]  /*0a90*/  LDC.64 R16, c[0x0][0x390] ;  /* 0x0000e400ff107b82 */ /* 0x010f220000000a00 */
[----:B--2---:R-:W-:-:S05]  /*0aa0*/  IMAD.WIDE.U32 R8, R5, 0x8, R8 ;  /* 0x0000000805087825 */ /* 0x004fca00078e0008 */
[----:B01----:R-:W2:Y:S01]  /*0ab0*/  LDG.E.64 R10, desc[UR16][R8.64] ;  /* 0x00000010080a7981 */ /* 0x003ea2000c1e1b00 */
[----:B---3--:R-:W-:-:S05]  /*0ac0*/  IMAD.WIDE.U32 R6, R5, 0x8, R6 ;  /* 0x0000000805067825 */ /* 0x008fca00078e0006 */
[----:B------:R-:W2:Y:S02]  /*0ad0*/  LDG.E.64 R14, desc[UR16][R6.64] ;  /* 0x00000010060e7981 */ /* 0x000ea4000c1e1b00 */
[----:B--2---:R-:W-:Y:S01]  /*0ae0*/  DADD R14, R10, R14 ;  /* 0x000000000a0e7229 */ /* 0x004fe2000000000e */
[----:B----4-:R-:W-:-:S06]  /*0af0*/  IMAD.WIDE.U32 R10, R5, 0x8, R16 ;  /* 0x00000008050a7825 */ /* 0x010fcc00078e0010 */
[----:B------:R2:W-:Y:S04]  /*0b00*/  STG.E.64 desc[UR16][R10.64], R14 ;  /* 0x0000000e0a007986 */ /* 0x0005e8000c101b10 */
[----:B------:R-:W3:Y:S04]  /*0b10*/  LDG.E.64 R16, desc[UR16][R8.64+0x8] ;  /* 0x0000081008107981 */ /* 0x000ee8000c1e1b00 */
[----:B------:R-:W3:Y:S02]  /*0b20*/  LDG.E.64 R18, desc[UR16][R6.64+0x8] ;  /* 0x0000081006127981 */ /* 0x000ee4000c1e1b00 */
[----:B---3--:R-:W-:-:S07]  /*0b30*/  DADD R16, R16, R18 ;  /* 0x0000000010107229 */ /* 0x008fce0000000012 */
[----:B------:R2:W-:Y:S04]  /*0b40*/  STG.E.64 desc[UR16][R10.64+0x8], R16 ;  /* 0x000008100a007986 */ /* 0x0005e8000c101b10 */
[----:B------:R-:W3:Y:S04]  /*0b50*/  LDG.E.64 R18, desc[UR16][R8.64+0x10] ;  /* 0x0000101008127981 */ /* 0x000ee8000c1e1b00 */
[----:B------:R-:W3:Y:S02]  /*0b60*/  LDG.E.64 R20, desc[UR16][R6.64+0x10] ;  /* 0x0000101006147981 */ /* 0x000ee4000c1e1b00 */
[----:B---3--:R-:W-:-:S07]  /*0b70*/  DADD R18, R18, R20 ;  /* 0x0000000012127229 */ /* 0x008fce0000000014 */
[----:B------:R2:W-:Y:S04]  /*0b80*/  STG.E.64 desc[UR16][R10.64+0x10], R18 ;  /* 0x000010120a007986 */ /* 0x0005e8000c101b10 */
[----:B------:R-:W3:Y:S04]  /*0b90*/  LDG.E.64 R20, desc[UR16][R8.64+0x18] ;  /* 0x0000181008147981 */ /* 0x000ee8000c1e1b00 */
[----:B------:R-:W3:Y:S01]  /*0ba0*/  LDG.E.64 R22, desc[UR16][R6.64+0x18] ;  /* 0x0000181006167981 */ /* 0x000ee2000c1e1b00 */
[----:B------:R-:W-:Y:S01]  /*0bb0*/  VIADD R5, R5, 0x4 ;  /* 0x0000000405057836 */ /* 0x000fe20000000000 */
[----:B---3--:R-:W-:-:S07]  /*0bc0*/  DADD R20, R20, R22 ;  /* 0x0000000014147229 */ /* 0x008fce0000000016 */
[----:B------:R2:W-:Y:S04]  /*0bd0*/  STG.E.64 desc[UR16][R10.64+0x18], R20 ;  /* 0x000018140a007986 */ /* 0x0005e8000c101b10 */
.L_x_4:
[----:B------:R-:W-:Y:S05]  /*0be0*/  @!P3 BRA `(.L_x_2) ;  /* 0x000000000058b947 */ /* 0x000fea0003800000 */
[----:B------:R-:W3:Y:S08]  /*0bf0*/  LDC.64 R6, c[0x0][0x380] ;  /* 0x0000e000ff067b82 */ /* 0x000ef00000000a00 */
[----:B------:R-:W5:Y:S08]  /*0c00*/  LDC.64 R8, c[0x0][0x388] ;  /* 0x0000e200ff087b82 */ /* 0x000f700000000a00 */
[----:B--2-4-:R-:W2:Y:S01]  /*0c10*/  LDC.64 R16, c[0x0][0x390] ;  /* 0x0000e400ff107b82 */ /* 0x014ea20000000a00 */
[----:B---3--:R-:W-:-:S05]  /*0c20*/  IMAD.WIDE.U32 R6, R5, 0x8, R6 ;  /* 0x0000000805067825 */ /* 0x008fca00078e0006 */
[----:B01----:R-:W3:Y:S01]  /*0c30*/  LDG.E.64 R10, desc[UR16][R6.64] ;  /* 0x00000010060a7981 */ /* 0x003ee2000c1e1b00 */
[----:B-----5:R-:W-:-:S05]  /*0c40*/  IMAD.WIDE.U32 R8, R5, 0x8, R8 ;  /* 0x0000000805087825 */ /* 0x020fca00078e0008 */
[----:B------:R-:W3:Y:S01]  /*0c50*/  LDG.E.64 R14, desc[UR16][R8.64] ;  /* 0x00000010080e7981 */ /* 0x000ee2000c1e1b00 */
[----:B------:R-:W-:Y:S01]  /*0c60*/  ISETP.NE.AND P3, PT, R2, 0x1, PT ;  /* 0x000000010200780c */ /* 0x000fe20003f65270 */
[----:B---3--:R-:W-:Y:S01]  /*0c70*/  DADD R14, R10, R14 ;  /* 0x000000000a0e7229 */ /* 0x008fe2000000000e */
[----:B--2---:R-:W-:-:S06]  /*0c80*/  IMAD.WIDE.U32 R10, R5, 0x8, R16 ;  /* 0x00000008050a7825 */ /* 0x004fcc00078e0010 */
[----:B------:R3:W-:Y:S05]  /*0c90*/  STG.E.64 desc[UR16][R10.64], R14 ;  /* 0x0000000e0a007986 */ /* 0x0007ea000c101b10 */
[----:B------:R-:W-:Y:S05]  /*0ca0*/  @!P3 BRA `(.L_x_2) ;  /* 0x000000000028b947 */ /* 0x000fea0003800000 */
[----:B---3--:R-:W2:Y:S04]  /*0cb0*/  LDG.E.64 R14, desc[UR16][R6.64+0x8] ;  /* 0x00000810060e7981 */ /* 0x008ea8000c1e1b00 */
[----:B------:R-:W2:Y:S01]  /*0cc0*/  LDG.E.64 R16, desc[UR16][R8.64+0x8] ;  /* 0x0000081008107981 */ /* 0x000ea2000c1e1b00 */
[----:B------:R-:W-:Y:S01]  /*0cd0*/  ISETP.NE.AND P3, PT, R2, 0x2, PT ;  /* 0x000000020200780c */ /* 0x000fe20003f65270 */
[----:B--2---:R-:W-:-:S07]  /*0ce0*/  DADD R14, R14, R16 ;  /* 0x000000000e0e7229 */ /* 0x004fce0000000010 */
[----:B------:R0:W-:Y:S05]  /*0cf0*/  STG.E.64 desc[UR16][R10.64+0x8], R14 ;  /* 0x0000080e0a007986 */ /* 0x0001ea000c101b10 */
[----:B------:R-:W-:Y:S05]  /*0d00*/  @!P3 BRA `(.L_x_2) ;  /* 0x000000000010b947 */ /* 0x000fea0003800000 */
[----:B------:R-:W0:Y:S04]  /*0d10*/  LDG.E.64 R6, desc[UR16][R6.64+0x10] ;  /* 0x0000101006067981 */ /* 0x000e28000c1e1b00 */
[----:B------:R-:W0:Y:S02]  /*0d20*/  LDG.E.64 R8, desc[UR16][R8.64+0x10] ;  /* 0x0000101008087981 */ /* 0x000e24000c1e1b00 */
[----:B0-----:R-:W-:-:S07]  /*0d30*/  DADD R14, R6, R8 ;  /* 0x00000000060e7229 */ /* 0x001fce0000000008 */
[----:B------:R0:W-:Y:S04]  /*0d40*/  STG.E.64 desc[UR16][R10.64+0x10], R14 ;  /* 0x0000100e0a007986 */ /* 0x0001e8000c101b10 */
.L_x_2:
[----:B------:R-:W-:Y:S05]  /*0d50*/  @P0 BRA `(.L_x_5) ;  /* 0xfffffff000f00947 */ /* 0x000fea000383ffff */
[----:B0-----:R-:W-:Y:S05]  /*0d60*/  EXIT ;  /* 0x000000000000794d */ /* 0x001fea0003800000 */
.L_x_6:
[----:B------:R-:W-:-:S00]  /*0d70*/  BRA `(.L_x_6) ;  /* 0xfffffffc00fc7947 */ /* 0x000fc0000383ffff */
[----:B------:R-:W-:-:S00]  /*0d80*/  NOP ;  /* 0x0000000000007918 */ /* 0x000fc00000000000 */
[----:B------:R-:W-:-:S00]  /*0d90*/  NOP ;  /* 0x0000000000007918 */ /* 0x000fc00000000000 */
[----:B------:R-:W-:-:S00]  /*0da0*/  NOP ;  /* 0x0000000000007918 */ /* 0x000fc00000000000 */
[----:B------:R-:W-:-:S00]  /*0db0*/  NOP ;  /* 0x0000000000007918 */ /* 0x000fc00000000000 */
[----:B------:R-:W-:-:S00]  /*0dc0*/  NOP ;  /* 0x0000000000007918 */ /* 0x000fc00000000000 */
[----:B------:R-:W-:-:S00]  /*0dd0*/  NOP ;  /* 0x0000000000007918 */ /* 0x000fc00000000000 */
[----:B------:R-:W-:-:S00]  /*0de0*/  NOP ;  /* 0x0000000000007918 */ /* 0x000fc00000000000 */
[----:B------:R-:W-:-:S00]  /*0df0*/  NOP ;  /* 0x0000000000007918 */ /* 0x000fc00000000000 */
.L_x_12:


//--------------------- .text._Z7initTabPddi      --------------------------
	.section	.text._Z7initTabPddi,"ax",@progbits
	.align	128
        .global         _Z7initTabPddi
        .type           _Z7initTabPddi,@function
        .size           _Z7initTabPddi,(.L_x_13 - _Z7initTabPddi)
        .other          _Z7initTabPddi,@"STO_CUDA_ENTRY STV_DEFAULT"
_Z7initTabPddi:
.text._Z7initTabPddi:
[----:B------:R-:W-:Y:S08]  /*0000*/  LDC R1, c[0x0][0x37c] ;  /* 0x0000df00ff017b82 */ /* 0x000ff00000000800 */
[----:B------:R-:W0:Y:S02]  /*0010*/  LDC R0, c[0x0][0x390] ;  /* 0x0000e400ff007b82 */ /* 0x000e240000000800 */
[----:B0-----:R-:W-:-:S13]  /*0020*/  ISETP.GE.AND P0, PT, R0, 0x1, PT ;  /* 0x000000010000780c */ /* 0x001fda0003f06270 */
[----:B------:R-:W-:Y:S05]  /*0030*/  @!P0 EXIT ;  /* 0x000000000000894d */ /* 0x000fea0003800000 */
[C---:B------:R-:W-:Y:S01]  /*0040*/  ISETP.GE.U32.AND P1, PT, R0.reuse, 0x8, PT ;  /* 0x000000080000780c */ /* 0x040fe20003f26070 */
[----:B------:R-:W0:Y:S01]  /*0050*/  LDCU.64 UR4, c[0x0][0x358] ;  /* 0x00006b00ff0477ac */ /* 0x000e220008000a00 */
[----:B------:R-:W-:Y:S01]  /*0060*/  LOP3.LUT R26, R0, 0x7, RZ, 0xc0, !PT ;  /* 0x00000007001a7812 */ /* 0x000fe200078ec0ff */
[----:B------:R-:W-:-:S03]  /*0070*/  IMAD.MOV.U32 R24, RZ, RZ, RZ ;  /* 0x000000ffff187224 */ /* 0x000fc600078e00ff */
[----:B------:R-:W-:-:S07]  /*0080*/  ISETP.NE.AND P0, PT, R26, RZ, PT ;  /* 0x000000ff1a00720c */ /* 0x000fce0003f05270 */
[----:B------:R-:W-:Y:S06]  /*0090*/  @!P1 BRA `(.L_x_7) ;  /* 0x0000000000a09947 */ /* 0x000fec0003800000 */
[----:B------:R-:W1:Y:S01]  /*00a0*/  LDC.64 R2, c[0x0][0x380] ;  /* 0x0000e000ff027b82 */ /* 0x000e620000000a00 */
[----:B------:R-:W-:Y:S01]  /*00b0*/  LOP3.LUT R24, R0, 0x7ffffff8, RZ, 0xc0, !PT ;  /* 0x7ffffff800187812 */ /* 0x000fe200078ec0ff */
[----:B------:R-:W-:Y:S01]  /*00c0*/  IMAD.MOV.U32 R25, RZ, RZ, RZ ;  /* 0x000000ffff197224 */ /* 0x000fe200078e00ff */
[----:B------:R-:W-:-:S05]  /*00d0*/  CS2R R6, SRZ ;  /* 0x0000000000067805 */ /* 0x000fca000001ff00 */
[----:B------:R-:W2:Y:S02]  /*00e0*/  LDC.64 R4, c[0x0][0x388] ;  /* 0x0000e200ff047b82 */ /* 0x000ea40000000a00 */
.L_x_8:
[C---:B---3--:R-:W-:Y:S01]  /*00f0*/  VIADD R8, R25.reuse, 0x1 ;  /* 0x0000000119087836 */ /* 0x048fe20000000000 */
[C---:B------:R-:W-:Y:S01]  /*0100*/  IADD3 R20, PT, PT, R25.reuse, 0x2, RZ ;  /* 0x0000000219147810 */ /* 0x040fe20007ffe0ff */
[C---:B------:R-:W-:Y:S01]  /*0110*/  VIADD R18, R25.reuse, 0x3 ;  /* 0x0000000319127836 */ /* 0x040fe20000000000 */
[C---:B------:R-:W-:Y:S01]  /*0120*/  IADD3 R14, PT, PT, R25.reuse, 0x5, RZ ;  /* 0x00000005190e7810 */ /* 0x040fe20007ffe0ff */
[C---:B------:R-:W-:Y:S01]  /*0130*/  VIADD R16, R25.reuse, 0x4 ;  /* 0x0000000419107836 */ /* 0x040fe20000000000 */
[C---:B--2---:R-:W-:Y:S01]  /*0140*/  DADD R22, R6.reuse, R4 ;  /* 0x0000000006167229 */ /* 0x044fe20000000004 */
[----:B------:R-:W2:Y:S01]  /*0150*/  I2F.F64.U32 R8, R8 ;  /* 0x0000000800087312 */ /* 0x000ea20000201800 */
[C---:B------:R-:W-:Y:S01]  /*0160*/  VIADD R12, R25.reuse, 0x6 ;  /* 0x00000006190c7836 */ /* 0x040fe20000000000 */
[----:B------:R-:W-:Y:S01]  /*0170*/  DADD R6, R6, 8 ;  /* 0x4020000006067429 */ /* 0x000fe20000000000 */
[----:B------:R-:W-:-:S05]  /*0180*/  VIADD R27, R25, 0x7 ;  /* 0x00000007191b7836 */ /* 0x000fca0000000000 */
[----:B------:R-:W3:Y:S01]  /*0190*/  I2F.F64.U32 R20, R20 ;  /* 0x0000001400147312 */ /* 0x000ee20000201800 */
[----:B--2---:R-:W-:-:S07]  /*01a0*/  DADD R28, R8, R4 ;  /* 0x00000000081c7229 */ /* 0x004fce0000000004 */
[----:B------:R-:W2:Y:S01]  /*01b0*/  I2F.F64.U32 R18, R18 ;  /* 0x0000001200127312 */ /* 0x000ea20000201800 */
[C---:B-1----:R-:W-:Y:S01]  /*01c0*/  IMAD.WIDE.U32 R8, R25.reuse, 0x8, R2 ;  /* 0x0000000819087825 */ /* 0x042fe200078e0002 */
[----:B------:R-:W-:-:S04]  /*01d0*/  IADD3 R25, PT, PT, R25, 0x8, RZ ;  /* 0x0000000819197810 */ /* 0x000fc80007ffe0ff */
[----:B------:R-:W-:Y:S01]  /*01e0*/  ISETP.NE.AND P1, PT, R25, R24, PT ;  /* 0x000000181900720c */ /* 0x000fe20003f25270 */
[--C-:B---3--:R-:W-:Y:S01]  /*01f0*/  DADD R20, R20, R4.reuse ;  /* 0x0000000014147229 */ /* 0x108fe20000000004 */
[----:B------:R-:W1:Y:S01]  /*0200*/  I2F.F64.U32 R16, R16 ;  /* 0x0000001000107312 */ /* 0x000e620000201800 */
[----:B0-----:R3:W-:Y:S04]  /*0210*/  STG.E.64 desc[UR4][R8.64+0x8], R28 ;  /* 0x0000081c08007986 */ /* 0x0017e8000c101b04 */
[----:B------:R3:W-:Y:S01]  /*0220*/  STG.E.64 desc[UR4][R8.64], R22 ;  /* 0x0000001608007986 */ /* 0x0007e2000c101b04 */
[--C-:B--2---:R-:W-:Y:S02]  /*0230*/  DADD R18, R18, R4.reuse ;  /* 0x0000000012127229 */ /* 0x104fe40000000004 */
[----:B------:R-:W0:Y:S01]  /*0240*/  I2F.F64.U32 R14, R14 ;  /* 0x0000000e000e7312 */ /* 0x000e220000201800 */
[----:B------:R3:W-:Y:S04]  /*0250*/  STG.E.64 desc[UR4][R8.64+0x10], R20 ;  /* 0x0000101408007986 */ /* 0x0007e8000c101b04 */
[----:B------:R3:W-:Y:S01]  /*0260*/  STG.E.64 desc[UR4][R8.64+0x18], R18 ;  /* 0x0000181208007986 */ /* 0x0007e2000c101b04 */
[----:B-1----:R-:W-:-:S02]  /*0270*/  DADD R16, R16, R4 ;  /* 0x0000000010107229 */ /* 0x002fc40000000004 */
[----:B------:R-:W1:Y:S05]  /*0280*/  I2F.F64.U32 R12, R12 ;  /* 0x0000000c000c7312 */ /* 0x000e6a0000201800 */
[----:B------:R3:W-:Y:S01]  /*0290*/  STG.E.64 desc[UR4][R8.64+0x20], R16 ;  /* 0x0000201008007986 */ /* 0x0007e2000c101b04 */
[--C-:B0-----:R-:W-:Y:S02]  /*02a0*/  DADD R14, R14, R4.reuse ;  /* 0x000000000e0e7229 */ /* 0x101fe40000000004 */
[----:B------:R-:W0:Y:S05]  /*02b0*/  I2F.F64.U32 R10, R27 ;  /* 0x0000001b000a7312 */ /* 0x000e2a0000201800 */
[----:B------:R3:W-:Y:S01]  /*02c0*/  STG.E.64 desc[UR4][R8.64+0x28], R14 ;  /* 0x0000280e08007986 */ /* 0x0007e2000c101b04 */
[----:B-1----:R-:W-:-:S07]  /*02d0*/  DADD R12, R12, R4 ;  /* 0x000000000c0c7229 */ /* 0x002fce0000000004 */
[----:B------:R3:W-:Y:S01]  /*02e0*/  STG.E.64 desc[UR4][R8.64+0x30], R12 ;  /* 0x0000300c08007986 */ /* 0x0007e2000c101b04 */
[----:B0-----:R-:W-:-:S07]  /*02f0*/  DADD R10, R10, R4 ;  /* 0x000000000a0a7229 */ /* 0x001fce0000000004 */
[----:B------:R3:W-:Y:S01]  /*0300*/  STG.E.64 desc[UR4][R8.64+0x38], R10 ;  /* 0x0000380a08007986 */ /* 0x0007e2000c101b04 */
[----:B------:R-:W-:Y:S05]  /*0310*/  @P1 BRA `(.L_x_8) ;  /* 0xfffffffc00741947 */ /* 0x000fea000383ffff */
.L_x_7:
[----:B0-----:R-:W-:Y:S05]  /*0320*/  @!P0 EXIT ;  /* 0x000000000000894d */ /* 0x001fea0003800000 */
[----:B------:R-:W-:Y:S02]  /*0330*/  ISETP.GE.U32.AND P0, PT, R26, 0x4, PT ;  /* 0x000000041a00780c */ /* 0x000fe40003f06070 */
[----:B---3--:R-:W-:-:S04]  /*0340*/  LOP3.LUT R19, R0, 0x3, RZ, 0xc0, !PT ;  /* 0x0000000300137812 */ /* 0x008fc800078ec0ff */
[----:B------:R-:W-:-:S07]  /*0350*/  ISETP.NE.AND P1, PT, R19, RZ, PT ;  /* 0x000000ff1300720c */ /* 0x000fce0003f25270 */
[----:B------:R-:W-:Y:S06]  /*0360*/  @!P0 BRA `(.L_x_9) ;  /* 0x00000000004c8947 */ /* 0x000fec0003800000 */
[----:B------:R-:W0:Y:S01]  /*0370*/  LDC.64 R2, c[0x0][0x388] ;  /* 0x0000e200ff027b82 */ /* 0x000e220000000a00 */
[C---:B------:R-:W-:Y:S01]  /*0380*/  VIADD R16, R24.reuse, 0x1 ;  /* 0x0000000118107836 */ /* 0x040fe20000000000 */
[C---:B------:R-:W-:Y:S01]  /*0390*/  IADD3 R18, PT, PT, R24.reuse, 0x3, RZ ;  /* 0x0000000318127810 */ /* 0x040fe20007ffe0ff */
[----:B------:R-:W-:Y:S01]  /*03a0*/  VIADD R17, R24, 0x2 ;  /* 0x0000000218117836 */ /* 0x000fe20000000000 */
[----:B------:R-:W0:Y:S04]  /*03b0*/  I2F.F64.U32 R4, R24 ;  /* 0x0000001800047312 */ /* 0x000e280000201800 */
[----:B------:R-:W1:Y:S04]  /*03c0*/  LDC.64 R14, c[0x0][0x380] ;  /* 0x0000e000ff0e7b82 */ /* 0x000e680000000a00 */
[----:B------:R-:W2:Y:S08]  /*03d0*/  I2F.F64.U32 R6, R16 ;  /* 0x0000001000067312 */ /* 0x000eb00000201800 */
[----:B------:R-:W3:Y:S01]  /*03e0*/  I2F.F64.U32 R10, R17 ;  /* 0x00000011000a7312 */ /* 0x000ee20000201800 */
[----:B0-----:R-:W-:-:S02]  /*03f0*/  DADD R4, R4, R2 ;  /* 0x0000000004047229 */ /* 0x001fc40000000002 */
[----:B--2---:R-:W-:-:S05]  /*0400*/  DADD R8, R6, R2 ;  /* 0x0000000006087229 */ /* 0x004fca0000000002 */
[----:B------:R-:W0:Y:S01]  /*0410*/  I2F.F64.U32 R12, R18 ;  /* 0x00000012000c7312 */ /* 0x000e220000201800 */
[----:B-1----:R-:W-:Y:S01]  /*0420*/  IMAD.WIDE.U32 R6, R24, 0x8, R14 ;  /* 0x0000000818067825 */ /* 0x002fe200078e000e */
[----:B---3--:R-:W-:-:S03]  /*0430*/  DADD R10, R10, R2 ;  /* 0x000000000a0a7229 */ /* 0x008fc60000000002 */
[----:B------:R-:W-:Y:S01]  /*0440*/  VIADD R24, R24, 0x4 ;  /* 0x0000000418187836 */ /* 0x000fe20000000000 */
[----:B------:R1:W-:Y:S04]  /*0450*/  STG.E.64 desc[UR4][R6.64], R4 ;  /* 0x0000000406007986 */ /* 0x0003e8000c101b04 */
[----:B------:R1:W-:Y:S01]  /*0460*/  STG.E.64 desc[UR4][R6.64+0x8], R8 ;  /* 0x0000080806007986 */ /* 0x0003e2000c101b04 */
[----:B0-----:R-:W-:-:S03]  /*0470*/  DADD R12, R12, R2 ;  /* 0x000000000c0c7229 */ /* 0x001fc60000000002 */
[----:B------:R1:W-:Y:S04]  /*0480*/  STG.E.64 desc[UR4][R6.64+0x10], R10 ;  /* 0x0000100a06007986 */ /* 0x0003e8000c101b04 */
[----:B------:R1:W-:Y:S04]  /*0490*/  STG.E.64 desc[UR4][R6.64+0x18], R12 ;  /* 0x0000180c06007986 */ /* 0x0003e8000c101b04 */
.L_x_9:
[----:B------:R-:W-:Y:S05]  /*04a0*/  @!P1 EXIT ;  /* 0x000000000000994d */ /* 0x000fea0003800000 */
[----:B------:R-:W-:Y:S02]  /*04b0*/  ISETP.NE.AND P0, PT, R19, 0x1, PT ;  /* 0x000000011300780c */ /* 0x000fe40003f05270 */
[----:B------:R-:W-:-:S04]  /*04c0*/  LOP3.LUT R0, R0, 0x1, RZ, 0xc0, !PT ;  /* 0x0000000100007812 */ /* 0x000fc800078ec0ff */
[----:B------:R-:W-:-:S07]  /*04d0*/  ISETP.NE.U32.AND P1, PT, R0, 0x1, PT ;  /* 0x000000010000780c */ /* 0x000fce0003f25070 */
[----:B------:R-:W-:Y:S06]  /*04e0*/  @!P0 BRA `(.L_x_10) ;  /* 0x00000000002c8947 */ /* 0x000fec0003800000 */
[----:B-1----:R-:W0:Y:S01]  /*04f0*/  LDC.64 R4, c[0x0][0x388] ;  /* 0x0000e200ff047b82 */ /* 0x002e220000000a00 */
[----:B------:R-:W-:Y:S01]  /*0500*/  VIADD R0, R24, 0x1 ;  /* 0x0000000118007836 */ /* 0x000fe20000000000 */
[----:B------:R-:W0:Y:S06]  /*0510*/  I2F.F64.U32 R2, R24 ;  /* 0x0000001800027312 */ /* 0x000e2c0000201800 */
[----:B------:R-:W1:Y:S02]  /*0520*/  LDC.64 R6, c[0x0][0x380] ;  /* 0x0000e000ff067b82 */ /* 0x000e640000000a00 */
[----:B------:R-:W2:Y:S01]  /*0530*/  I2F.F64.U32 R8, R0 ;  /* 0x0000000000087312 */ /* 0x000ea20000201800 */
[----:B0-----:R-:W-:-:S02]  /*0540*/  DADD R2, R2, R4 ;  /* 0x0000000002027229 */ /* 0x001fc40000000004 */
[----:B--2---:R-:W-:Y:S01]  /*0550*/  DADD R8, R8, R4 ;  /* 0x0000000008087229 */ /* 0x004fe20000000004 */
[C---:B-1----:R-:W-:Y:S01]  /*0560*/  IMAD.WIDE.U32 R6, R24.reuse, 0x8, R6 ;  /* 0x0000000818067825 */ /* 0x042fe200078e0006 */
[----:B------:R-:W-:-:S04]  /*0570*/  IADD3 R24, PT, PT, R24, 0x2, RZ ;  /* 0x0000000218187810 */ /* 0x000fc80007ffe0ff */
[----:B------:R0:W-:Y:S04]  /*0580*/  STG.E.64 desc[UR4][R6.64], R2 ;  /* 0x0000000206007986 */ /* 0x0001e8000c101b04 */
[----:B------:R0:W-:Y:S02]  /*0590*/  STG.E.64 desc[UR4][R6.64+0x8], R8 ;  /* 0x0000080806007986 */ /* 0x0001e4000c101b04 */
.L_x_10:
[----:B------:R-:W-:Y:S05]  /*05a0*/  @P1 EXIT ;  /* 0x000000000000194d */ /* 0x000fea0003800000 */
[----:B-1----:R-:W1:Y:S01]  /*05b0*/  LDC.64 R4, c[0x0][0x388] ;  /* 0x0000e200ff047b82 */ /* 0x002e620000000a00 */
[----:B0-----:R-:W1:Y:S07]  /*05c0*/  I2F.F64.U32 R2, R24 ;  /* 0x0000001800027312 */ /* 0x001e6e0000201800 */
[----:B------:R-:W0:Y:S01]  /*05d0*/  LDC.64 R6, c[0x0][0x380] ;  /* 0x0000e000ff067b82 */ /* 0x000e220000000a00 */
[----:B-1----:R-:W-:Y:S01]  /*05e0*/  DADD R2, R2, R4 ;  /* 0x0000000002027229 */ /* 0x002fe20000000004 */
[----:B0-----:R-:W-:-:S06]  /*05f0*/  IMAD.WIDE.U32 R4, R24, 0x8, R6 ;  /* 0x0000000818047825 */ /* 0x001fcc00078e0006 */
[----:B------:R-:W-:Y:S01]  /*0600*/  STG.E.64 desc[UR4][R4.64], R2 ;  /* 0x0000000204007986 */ /* 0x000fe2000c101b04 */
[----:B------:R-:W-:Y:S05]  /*0610*/  EXIT ;  /* 0x000000000000794d */ /* 0x000fea0003800000 */
.L_x_11:
        /* <DEDUP_REMOVED lines=14> */
.L_x_13:


//--------------------- .nv.shared.reserved.0     --------------------------
	.section	.nv.shared.reserved.0,"aw",@nobits
	.weak		__nv_reservedSMEM_offset_0_alias
	.size		__nv_reservedSMEM_offset_0_alias, 0, 64
	.other		__nv_reservedSMEM_offset_0_alias,@"STO_CUDA_RESERVED_SHARED STV_DEFAULT"
__nv_reservedSMEM_offset_0_alias:
	.zero		0
	.zero		64


//--------------------- .nv.constant0._Z11addTestLoopPdS_S_ii --------------------------
	.section	.nv.constant0._Z11addTestLoopPdS_S_ii,"a",@progbits
	.sectionflags	@""
	.align	4
.nv.constant0._Z11addTestLoopPdS_S_ii:
	.zero		928


//--------------------- .nv.constant0._Z7initTabPddi --------------------------
	.section	.nv.constant0._Z7initTabPddi,"a",@progbits
	.sectionflags	@""
	.align	4
.nv.constant0._Z7initTabPddi:
	.zero		916


//--------------------- SYMBOLS --------------------------

	.type		.nv.reservedSmem.offset0,@object
	.size		.nv.reservedSmem.offset0,0x4
